//
// Generated by NVIDIA NVVM Compiler
//
// Compiler Build ID: CL-36424714
// Cuda compilation tools, release 13.0, V13.0.88
// Based on NVVM 20.0.0
//

.version 9.0
.target sm_100
.address_size 64

	// .globl	_Z12matrixVectorPiS_S_ii

.visible .entry _Z12matrixVectorPiS_S_ii(
	.param .u64 .ptr .align 1 _Z12matrixVectorPiS_S_ii_param_0,
	.param .u64 .ptr .align 1 _Z12matrixVectorPiS_S_ii_param_1,
	.param .u64 .ptr .align 1 _Z12matrixVectorPiS_S_ii_param_2,
	.param .u32 _Z12matrixVectorPiS_S_ii_param_3,
	.param .u32 _Z12matrixVectorPiS_S_ii_param_4
)
{
	.reg .pred 	%p<11>;
	.reg .b32 	%r<148>;
	.reg .b64 	%rd<58>;

	ld.param.u64 	%rd10, [_Z12matrixVectorPiS_S_ii_param_0];
	ld.param.u64 	%rd11, [_Z12matrixVectorPiS_S_ii_param_1];
	ld.param.u64 	%rd9, [_Z12matrixVectorPiS_S_ii_param_2];
	ld.param.u32 	%r36, [_Z12matrixVectorPiS_S_ii_param_3];
	ld.param.u32 	%r37, [_Z12matrixVectorPiS_S_ii_param_4];
	cvta.to.global.u64 	%rd1, %rd11;
	cvta.to.global.u64 	%rd2, %rd10;
	mov.u32 	%r38, %ctaid.x;
	mov.u32 	%r39, %ntid.x;
	mov.u32 	%r40, %tid.x;
	mad.lo.s32 	%r1, %r38, %r39, %r40;
	setp.gt.s32 	%p1, %r1, %r36;
	@%p1 bra 	$L__BB0_15;
	setp.lt.s32 	%p2, %r36, 1;
	mov.b32 	%r147, 0;
	@%p2 bra 	$L__BB0_14;
	and.b32  	%r2, %r36, 15;
	setp.lt.u32 	%p3, %r36, 16;
	mov.b32 	%r139, 0;
	mov.u32 	%r147, %r139;
	@%p3 bra 	$L__BB0_5;
	and.b32  	%r139, %r36, 2147483632;
	neg.s32 	%r133, %r139;
	shl.b32 	%r5, %r37, 4;
	add.s64 	%rd56, %rd2, 32;
	mov.b32 	%r147, 0;
	mul.wide.s32 	%rd14, %r37, 4;
	mov.u32 	%r132, %r1;
$L__BB0_4:
	.pragma "nounroll";
	ld.global.u32 	%r45, [%rd56+-32];
	mul.wide.s32 	%rd12, %r132, 4;
	add.s64 	%rd13, %rd1, %rd12;
	ld.global.u32 	%r46, [%rd13];
	mad.lo.s32 	%r47, %r46, %r45, %r147;
	ld.global.u32 	%r48, [%rd56+-28];
	add.s64 	%rd15, %rd13, %rd14;
	ld.global.u32 	%r49, [%rd15];
	mad.lo.s32 	%r50, %r49, %r48, %r47;
	ld.global.u32 	%r51, [%rd56+-24];
	add.s64 	%rd16, %rd15, %rd14;
	ld.global.u32 	%r52, [%rd16];
	mad.lo.s32 	%r53, %r52, %r51, %r50;
	ld.global.u32 	%r54, [%rd56+-20];
	add.s64 	%rd17, %rd16, %rd14;
	ld.global.u32 	%r55, [%rd17];
	mad.lo.s32 	%r56, %r55, %r54, %r53;
	ld.global.u32 	%r57, [%rd56+-16];
	add.s64 	%rd18, %rd17, %rd14;
	ld.global.u32 	%r58, [%rd18];
	mad.lo.s32 	%r59, %r58, %r57, %r56;
	ld.global.u32 	%r60, [%rd56+-12];
	add.s64 	%rd19, %rd18, %rd14;
	ld.global.u32 	%r61, [%rd19];
	mad.lo.s32 	%r62, %r61, %r60, %r59;
	ld.global.u32 	%r63, [%rd56+-8];
	add.s64 	%rd20, %rd19, %rd14;
	ld.global.u32 	%r64, [%rd20];
	mad.lo.s32 	%r65, %r64, %r63, %r62;
	ld.global.u32 	%r66, [%rd56+-4];
	add.s64 	%rd21, %rd20, %rd14;
	ld.global.u32 	%r67, [%rd21];
	mad.lo.s32 	%r68, %r67, %r66, %r65;
	ld.global.u32 	%r69, [%rd56];
	add.s64 	%rd22, %rd21, %rd14;
	ld.global.u32 	%r70, [%rd22];
	mad.lo.s32 	%r71, %r70, %r69, %r68;
	ld.global.u32 	%r72, [%rd56+4];
	add.s64 	%rd23, %rd22, %rd14;
	ld.global.u32 	%r73, [%rd23];
	mad.lo.s32 	%r74, %r73, %r72, %r71;
	ld.global.u32 	%r75, [%rd56+8];
	add.s64 	%rd24, %rd23, %rd14;
	ld.global.u32 	%r76, [%rd24];
	mad.lo.s32 	%r77, %r76, %r75, %r74;
	ld.global.u32 	%r78, [%rd56+12];
	add.s64 	%rd25, %rd24, %rd14;
	ld.global.u32 	%r79, [%rd25];
	mad.lo.s32 	%r80, %r79, %r78, %r77;
	ld.global.u32 	%r81, [%rd56+16];
	add.s64 	%rd26, %rd25, %rd14;
	ld.global.u32 	%r82, [%rd26];
	mad.lo.s32 	%r83, %r82, %r81, %r80;
	ld.global.u32 	%r84, [%rd56+20];
	add.s64 	%rd27, %rd26, %rd14;
	ld.global.u32 	%r85, [%rd27];
	mad.lo.s32 	%r86, %r85, %r84, %r83;
	ld.global.u32 	%r87, [%rd56+24];
	add.s64 	%rd28, %rd27, %rd14;
	ld.global.u32 	%r88, [%rd28];
	mad.lo.s32 	%r89, %r88, %r87, %r86;
	ld.global.u32 	%r90, [%rd56+28];
	add.s64 	%rd29, %rd28, %rd14;
	ld.global.u32 	%r91, [%rd29];
	mad.lo.s32 	%r147, %r91, %r90, %r89;
	add.s32 	%r133, %r133, 16;
	add.s32 	%r132, %r132, %r5;
	add.s64 	%rd56, %rd56, 64;
	setp.ne.s32 	%p4, %r133, 0;
	@%p4 bra 	$L__BB0_4;
$L__BB0_5:
	setp.eq.s32 	%p5, %r2, 0;
	@%p5 bra 	$L__BB0_14;
	and.b32  	%r15, %r36, 7;
	setp.lt.u32 	%p6, %r2, 8;
	@%p6 bra 	$L__BB0_8;
	mul.wide.u32 	%rd30, %r139, 4;
	add.s64 	%rd31, %rd2, %rd30;
	ld.global.u32 	%r93, [%rd31];
	mad.lo.s32 	%r94, %r139, %r37, %r1;
	mul.wide.s32 	%rd32, %r94, 4;
	add.s64 	%rd33, %rd1, %rd32;
	ld.global.u32 	%r95, [%rd33];
	mad.lo.s32 	%r96, %r95, %r93, %r147;
	ld.global.u32 	%r97, [%rd31+4];
	mul.wide.s32 	%rd34, %r37, 4;
	add.s64 	%rd35, %rd33, %rd34;
	ld.global.u32 	%r98, [%rd35];
	mad.lo.s32 	%r99, %r98, %r97, %r96;
	ld.global.u32 	%r100, [%rd31+8];
	add.s64 	%rd36, %rd35, %rd34;
	ld.global.u32 	%r101, [%rd36];
	mad.lo.s32 	%r102, %r101, %r100, %r99;
	ld.global.u32 	%r103, [%rd31+12];
	add.s64 	%rd37, %rd36, %rd34;
	ld.global.u32 	%r104, [%rd37];
	mad.lo.s32 	%r105, %r104, %r103, %r102;
	ld.global.u32 	%r106, [%rd31+16];
	add.s64 	%rd38, %rd37, %rd34;
	ld.global.u32 	%r107, [%rd38];
	mad.lo.s32 	%r108, %r107, %r106, %r105;
	ld.global.u32 	%r109, [%rd31+20];
	add.s64 	%rd39, %rd38, %rd34;
	ld.global.u32 	%r110, [%rd39];
	mad.lo.s32 	%r111, %r110, %r109, %r108;
	ld.global.u32 	%r112, [%rd31+24];
	add.s64 	%rd40, %rd39, %rd34;
	ld.global.u32 	%r113, [%rd40];
	mad.lo.s32 	%r114, %r113, %r112, %r111;
	ld.global.u32 	%r115, [%rd31+28];
	add.s64 	%rd41, %rd40, %rd34;
	ld.global.u32 	%r116, [%rd41];
	mad.lo.s32 	%r147, %r116, %r115, %r114;
	add.s32 	%r139, %r139, 8;
$L__BB0_8:
	setp.eq.s32 	%p7, %r15, 0;
	@%p7 bra 	$L__BB0_14;
	and.b32  	%r21, %r36, 3;
	setp.lt.u32 	%p8, %r15, 4;
	@%p8 bra 	$L__BB0_11;
	mul.wide.u32 	%rd42, %r139, 4;
	add.s64 	%rd43, %rd2, %rd42;
	ld.global.u32 	%r118, [%rd43];
	mad.lo.s32 	%r119, %r139, %r37, %r1;
	mul.wide.s32 	%rd44, %r119, 4;
	add.s64 	%rd45, %rd1, %rd44;
	ld.global.u32 	%r120, [%rd45];
	mad.lo.s32 	%r121, %r120, %r118, %r147;
	ld.global.u32 	%r122, [%rd43+4];
	mul.wide.s32 	%rd46, %r37, 4;
	add.s64 	%rd47, %rd45, %rd46;
	ld.global.u32 	%r123, [%rd47];
	mad.lo.s32 	%r124, %r123, %r122, %r121;
	ld.global.u32 	%r125, [%rd43+8];
	add.s64 	%rd48, %rd47, %rd46;
	ld.global.u32 	%r126, [%rd48];
	mad.lo.s32 	%r127, %r126, %r125, %r124;
	ld.global.u32 	%r128, [%rd43+12];
	add.s64 	%rd49, %rd48, %rd46;
	ld.global.u32 	%r129, [%rd49];
	mad.lo.s32 	%r147, %r129, %r128, %r127;
	add.s32 	%r139, %r139, 4;
$L__BB0_11:
	setp.eq.s32 	%p9, %r21, 0;
	@%p9 bra 	$L__BB0_14;
	mad.lo.s32 	%r145, %r139, %r37, %r1;
	mul.wide.u32 	%rd50, %r139, 4;
	add.s64 	%rd57, %rd2, %rd50;
	neg.s32 	%r144, %r21;
$L__BB0_13:
	.pragma "nounroll";
	ld.global.u32 	%r130, [%rd57];
	mul.wide.s32 	%rd51, %r145, 4;
	add.s64 	%rd52, %rd1, %rd51;
	ld.global.u32 	%r131, [%rd52];
	mad.lo.s32 	%r147, %r131, %r130, %r147;
	add.s32 	%r145, %r145, %r37;
	add.s64 	%rd57, %rd57, 4;
	add.s32 	%r144, %r144, 1;
	setp.ne.s32 	%p10, %r144, 0;
	@%p10 bra 	$L__BB0_13;
$L__BB0_14:
	cvta.to.global.u64 	%rd53, %rd9;
	mul.wide.s32 	%rd54, %r1, 4;
	add.s64 	%rd55, %rd53, %rd54;
	st.global.u32 	[%rd55], %r147;
$L__BB0_15:
	ret;

}


// ===== COMPILED SASS (sm_100) =====

	.target	sm_100

	.elftype	@"ET_EXEC"


//--------------------- .note.nv.tkinfo           --------------------------
	.section	.note.nv.tkinfo,"",@"SHT_NOTE"
	.sectionflags	@"SHF_NOTE_NV_TKINFO"
	.tkinfo
        /*0018*/ 	.word	0x00000002
        /*0030*/ 	.string	""
        /*0030*/ 	.string	"ptxas"
        /*0030*/ 	.string	"Cuda compilation tools, release 13.0, V13.0.88"
        /*0030*/ 	.string	"Build cuda_13.0.r13.0/compiler.36424714_0"
        /*0030*/ 	.string	"-arch sm_100 -m 64 "



//--------------------- .note.nv.cuinfo           --------------------------
	.section	.note.nv.cuinfo,"",@"SHT_NOTE"
	.sectionflags	@"SHF_NOTE_NV_CUINFO"
        /*0018*/ 	.short	0x0002
        /*001a*/ 	.short	0x0064
        /*001c*/ 	.short	0x0082
	.zero		2


//--------------------- .nv.info                  --------------------------
	.section	.nv.info,"",@"SHT_CUDA_INFO"
	.align	4


	//----- nvinfo : EIATTR_REGCOUNT
	.align		4
        /*0000*/ 	.byte	0x04, 0x2f
        /*0002*/ 	.short	(.L_1 - .L_0)
	.align		4
.L_0:
        /*0004*/ 	.word	index@(_Z12matrixVectorPiS_S_ii)
        /*0008*/ 	.word	0x00000020


	//----- nvinfo : EIATTR_FRAME_SIZE
	.align		4
.L_1:
        /*000c*/ 	.byte	0x04, 0x11
        /*000e*/ 	.short	(.L_3 - .L_2)
	.align		4
.L_2:
        /*0010*/ 	.word	index@(_Z12matrixVectorPiS_S_ii)
        /*0014*/ 	.word	0x00000000


	//----- nvinfo : EIATTR_MIN_STACK_SIZE
	.align		4
.L_3:
        /*0018*/ 	.byte	0x04, 0x12
        /*001a*/ 	.short	(.L_5 - .L_4)
	.align		4
.L_4:
        /*001c*/ 	.word	index@(_Z12matrixVectorPiS_S_ii)
        /*0020*/ 	.word	0x00000000
.L_5:


//--------------------- .nv.compat                --------------------------
	.section	.nv.compat,"",@"SHT_CUDA_COMPAT_INFO"
	.align	4
        /*0000*/ 	.byte	0x02, 0x09, 0x00, 0x00, 0x02, 0x02, 0x01, 0x00, 0x02, 0x05, 0x05, 0x00, 0x03, 0x07, 0x01, 0x01
        /*0010*/ 	.byte	0x02, 0x03, 0x00, 0x00, 0x02, 0x06, 0x01, 0x00, 0x04, 0x0b, 0x08, 0x00, 0x09, 0x00, 0x00, 0x00
        /*0020*/ 	.byte	0x00, 0x00, 0x00, 0x00


//--------------------- .nv.info._Z12matrixVectorPiS_S_ii --------------------------
	.section	.nv.info._Z12matrixVectorPiS_S_ii,"",@"SHT_CUDA_INFO"
	.sectionflags	@""
	.align	4


	//----- nvinfo : EIATTR_CUDA_API_VERSION
	.align		4
        /*0000*/ 	.byte	0x04, 0x37
        /*0002*/ 	.short	(.L_7 - .L_6)
.L_6:
        /*0004*/ 	.word	0x00000082


	//----- nvinfo : EIATTR_KPARAM_INFO
	.align		4
.L_7:
        /*0008*/ 	.byte	0x04, 0x17
        /*000a*/ 	.short	(.L_9 - .L_8)
.L_8:
        /*000c*/ 	.word	0x00000000
        /*0010*/ 	.short	0x0004
        /*0012*/ 	.short	0x001c
        /*0014*/ 	.byte	0x00, 0xf0, 0x11, 0x00


	//----- nvinfo : EIATTR_KPARAM_INFO
	.align		4
.L_9:
        /*0018*/ 	.byte	0x04, 0x17
        /*001a*/ 	.short	(.L_11 - .L_10)
.L_10:
        /*001c*/ 	.word	0x00000000
        /*0020*/ 	.short	0x0003
        /*0022*/ 	.short	0x0018
        /*0024*/ 	.byte	0x00, 0xf0, 0x11, 0x00


	//----- nvinfo : EIATTR_KPARAM_INFO
	.align		4
.L_11:
        /*0028*/ 	.byte	0x04, 0x17
        /*002a*/ 	.short	(.L_13 - .L_12)
.L_12:
        /*002c*/ 	.word	0x00000000
        /*0030*/ 	.short	0x0002
        /*0032*/ 	.short	0x0010
        /*0034*/ 	.byte	0x00, 0xf5, 0x21, 0x00


	//----- nvinfo : EIATTR_KPARAM_INFO
	.align		4
.L_13:
        /*0038*/ 	.byte	0x04, 0x17
        /*003a*/ 	.short	(.L_15 - .L_14)
.L_14:
        /*003c*/ 	.word	0x00000000
        /*0040*/ 	.short	0x0001
        /*0042*/ 	.short	0x0008
        /*0044*/ 	.byte	0x00, 0xf5, 0x21, 0x00


	//----- nvinfo : EIATTR_KPARAM_INFO
	.align		4
.L_15:
        /*0048*/ 	.byte	0x04, 0x17
        /*004a*/ 	.short	(.L_17 - .L_16)
.L_16:
        /*004c*/ 	.word	0x00000000
        /*0050*/ 	.short	0x0000
        /*0052*/ 	.short	0x0000
        /*0054*/ 	.byte	0x00, 0xf5, 0x21, 0x00


	//----- nvinfo : EIATTR_SPARSE_MMA_MASK
	.align		4
.L_17:
        /*0058*/ 	.byte	0x03, 0x50
        /*005a*/ 	.short	0x0000


	//----- nvinfo : EIATTR_MAXREG_COUNT
	.align		4
        /*005c*/ 	.byte	0x03, 0x1b
        /*005e*/ 	.short	0x00ff


	//----- nvinfo : EIATTR_MERCURY_ISA_VERSION
	.align		4
        /*0060*/ 	.byte	0x03, 0x5f
        /*0062*/ 	.short	0x0101


	//----- nvinfo : EIATTR_VRC_CTA_INIT_COUNT
	.align		4
        /*0064*/ 	.byte	0x02, 0x4a
	.zero		1
	.zero		1


	//----- nvinfo : EIATTR_EXIT_INSTR_OFFSETS
	.align		4
        /*0068*/ 	.byte	0x04, 0x1c
        /*006a*/ 	.short	(.L_19 - .L_18)


	//   ....[0]....
.L_18:
        /*006c*/ 	.word	0x00000070


	//   ....[1]....
        /*0070*/ 	.word	0x00000c00


	//----- nvinfo : EIATTR_CBANK_PARAM_SIZE
	.align		4
.L_19:
        /*0074*/ 	.byte	0x03, 0x19
        /*0076*/ 	.short	0x0020


	//----- nvinfo : EIATTR_PARAM_CBANK
	.align		4
        /*0078*/ 	.byte	0x04, 0x0a
        /*007a*/ 	.short	(.L_21 - .L_20)
	.align		4
.L_20:
        /*007c*/ 	.word	index@(.nv.constant0._Z12matrixVectorPiS_S_ii)
        /*0080*/ 	.short	0x0380
        /*0082*/ 	.short	0x0020


	//----- nvinfo : EIATTR_SW_WAR
	.align		4
.L_21:
        /*0084*/ 	.byte	0x04, 0x36
        /*0086*/ 	.short	(.L_23 - .L_22)
.L_22:
        /*0088*/ 	.word	0x00000008
.L_23:


//--------------------- .nv.callgraph             --------------------------
	.section	.nv.callgraph,"",@"SHT_CUDA_CALLGRAPH"
	.align	4
	.sectionentsize	8
	.align		4
        /*0000*/ 	.word	0x00000000
	.align		4
        /*0004*/ 	.word	0xffffffff
	.align		4
        /*0008*/ 	.word	0x00000000
	.align		4
        /*000c*/ 	.word	0xfffffffe
	.align		4
        /*0010*/ 	.word	0x00000000
	.align		4
        /*0014*/ 	.word	0xfffffffd
	.align		4
        /*0018*/ 	.word	0x00000000
	.align		4
        /*001c*/ 	.word	0xfffffffc


//--------------------- .text._Z12matrixVectorPiS_S_ii --------------------------
	.section	.text._Z12matrixVectorPiS_S_ii,"ax",@progbits
	.align	128
        .global         _Z12matrixVectorPiS_S_ii
        .type           _Z12matrixVectorPiS_S_ii,@function
        .size           _Z12matrixVectorPiS_S_ii,(.L_x_7 - _Z12matrixVectorPiS_S_ii)
        .other          _Z12matrixVectorPiS_S_ii,@"STO_CUDA_ENTRY STV_DEFAULT"
_Z12matrixVectorPiS_S_ii:
.text._Z12matrixVectorPiS_S_ii:
[----:B------:R-:W-:Y:S01]  /*0000*/  LDC R1, c[0x0][0x37c] ;  /* 0x0000df00ff017b82 */ /* 0x000fe20000000800 */
[----:B------:R-:W0:Y:S07]  /*0010*/  S2R R3, SR_TID.X ;  /* 0x0000000000037919 */ /* 0x000e2e0000002100 */
[----:B------:R-:W0:Y:S01]  /*0020*/  S2UR UR4, SR_CTAID.X ;  /* 0x00000000000479c3 */ /* 0x000e220000002500 */
[----:B------:R-:W1:Y:S07]  /*0030*/  LDCU UR9, c[0x0][0x398] ;  /* 0x00007300ff0977ac */ /* 0x000e6e0008000800 */
[----:B------:R-:W0:Y:S02]  /*0040*/  LDC R0, c[0x0][0x360] ;  /* 0x0000d800ff007b82 */ /* 0x000e240000000800 */
[----:B0-----:R-:W-:-:S05]  /*0050*/  IMAD R0, R0, UR4, R3 ;  /* 0x0000000400007c24 */ /* 0x001fca000f8e0203 */
[----:B-1----:R-:W-:-:S13]  /*0060*/  ISETP.GT.AND P0, PT, R0, UR9, PT ;  /* 0x0000000900007c0c */ /* 0x002fda000bf04270 */
[----:B------:R-:W-:Y:S05]  /*0070*/  @P0 EXIT ;  /* 0x000000000000094d */ /* 0x000fea0003800000 */
[----:B------:R-:W-:Y:S01]  /*0080*/  UISETP.GE.AND UP0, UPT, UR9, 0x1, UPT ;  /* 0x000000010900788c */ /* 0x000fe2000bf06270 */
[----:B------:R-:W-:Y:S01]  /*0090*/  HFMA2 R15, -RZ, RZ, 0, 0 ;  /* 0x00000000ff0f7431 */ /* 0x000fe200000001ff */
[----:B------:R-:W0:Y:S07]  /*00a0*/  LDCU.64 UR10, c[0x0][0x358] ;  /* 0x00006b00ff0a77ac */ /* 0x000e2e0008000a00 */
[----:B------:R-:W-:Y:S05]  /*00b0*/  BRA.U !UP0, `(.L_x_0) ;  /* 0x0000000908c47547 */ /* 0x000fea000b800000 */
[----:B------:R-:W-:Y:S01]  /*00c0*/  UISETP.GE.U32.AND UP1, UPT, UR9, 0x10, UPT ;  /* 0x000000100900788c */ /* 0x000fe2000bf26070 */
[----:B------:R-:W-:Y:S01]  /*00d0*/  MOV R3, RZ ;  /* 0x000000ff00037202 */ /* 0x000fe20000000f00 */
[----:B------:R-:W-:Y:S01]  /*00e0*/  ULOP3.LUT UR6, UR9, 0xf, URZ, 0xc0, !UPT ;  /* 0x0000000f09067892 */ /* 0x000fe2000f8ec0ff */
[----:B------:R-:W-:-:S03]  /*00f0*/  MOV R15, RZ ;  /* 0x000000ff000f7202 */ /* 0x000fc60000000f00 */
[----:B------:R-:W-:-:S03]  /*0100*/  UISETP.NE.AND UP0, UPT, UR6, URZ, UPT ;  /* 0x000000ff0600728c */ /* 0x000fc6000bf05270 */
[----:B------:R-:W-:Y:S08]  /*0110*/  BRA.U !UP1, `(.L_x_1) ;  /* 0x0000000509487547 */ /* 0x000ff0000b800000 */
[----:B------:R-:W1:Y:S01]  /*0120*/  LDCU.64 UR4, c[0x0][0x380] ;  /* 0x00007000ff0477ac */ /* 0x000e620008000a00 */
[----:B------:R-:W-:Y:S02]  /*0130*/  MOV R15, RZ ;  /* 0x000000ff000f7202 */ /* 0x000fe40000000f00 */
[----:B------:R-:W-:Y:S01]  /*0140*/  MOV R2, R0 ;  /* 0x0000000000027202 */ /* 0x000fe20000000f00 */
[----:B------:R-:W-:-:S04]  /*0150*/  ULOP3.LUT UR7, UR9, 0x7ffffff0, URZ, 0xc0, !UPT ;  /* 0x7ffffff009077892 */ /* 0x000fc8000f8ec0ff */
[----:B------:R-:W-:Y:S02]  /*0160*/  UIADD3 UR8, UPT, UPT, -UR7, URZ, URZ ;  /* 0x000000ff07087290 */ /* 0x000fe4000fffe1ff */
[----:B------:R-:W-:Y:S01]  /*0170*/  MOV R3, UR7 ;  /* 0x0000000700037c02 */ /* 0x000fe20008000f00 */
[----:B-1----:R-:W-:-:S04]  /*0180*/  UIADD3 UR4, UP1, UPT, UR4, 0x20, URZ ;  /* 0x0000002004047890 */ /* 0x002fc8000ff3e0ff */
[----:B------:R-:W-:Y:S02]  /*0190*/  UIADD3.X UR5, UPT, UPT, URZ, UR5, URZ, UP1, !UPT ;  /* 0x00000005ff057290 */ /* 0x000fe40008ffe4ff */
[----:B------:R-:W-:-:S04]  /*01a0*/  MOV R12, UR4 ;  /* 0x00000004000c7c02 */ /* 0x000fc80008000f00 */
[----:B------:R-:W-:-:S07]  /*01b0*/  MOV R13, UR5 ;  /* 0x00000005000d7c02 */ /* 0x000fce0008000f00 */
.L_x_2:
[----:B------:R-:W1:Y:S01]  /*01c0*/  LDC.64 R28, c[0x0][0x388] ;  /* 0x0000e200ff1c7b82 */ /* 0x000e620000000a00 */
[----:B0-----:R-:W2:Y:S04]  /*01d0*/  LDG.E R14, desc[UR10][R12.64+-0x20] ;  /* 0xffffe00a0c0e7981 */ /* 0x001ea8000c1e1900 */
[----:B------:R-:W3:Y:S03]  /*01e0*/  LDG.E R21, desc[UR10][R12.64+-0x1c] ;  /* 0xffffe40a0c157981 */ /* 0x000ee6000c1e1900 */
[----:B------:R-:W0:Y:S01]  /*01f0*/  LDC R5, c[0x0][0x39c] ;  /* 0x0000e700ff057b82 */ /* 0x000e220000000800 */
[----:B------:R-:W4:Y:S04]  /*0200*/  LDG.E R11, desc[UR10][R12.64+-0x18] ;  /* 0xffffe80a0c0b7981 */ /* 0x000f28000c1e1900 */
[----:B------:R-:W5:Y:S04]  /*0210*/  LDG.E R10, desc[UR10][R12.64+-0x14] ;  /* 0xffffec0a0c0a7981 */ /* 0x000f68000c1e1900 */
[----:B------:R-:W5:Y:S01]  /*0220*/  LDG.E R9, desc[UR10][R12.64+-0xc] ;  /* 0xfffff40a0c097981 */ /* 0x000f62000c1e1900 */
[----:B-1----:R-:W-:-:S04]  /*0230*/  IMAD.WIDE R28, R2, 0x4, R28 ;  /* 0x00000004021c7825 */ /* 0x002fc800078e021c */
[C---:B0-----:R-:W-:Y:S02]  /*0240*/  IMAD.WIDE R18, R5.reuse, 0x4, R28 ;  /* 0x0000000405127825 */ /* 0x041fe400078e021c */
[----:B------:R-:W2:Y:S04]  /*0250*/  LDG.E R28, desc[UR10][R28.64] ;  /* 0x0000000a1c1c7981 */ /* 0x000ea8000c1e1900 */
[----:B------:R-:W3:Y:S01]  /*0260*/  LDG.E R20, desc[UR10][R18.64] ;  /* 0x0000000a12147981 */ /* 0x000ee2000c1e1900 */
[----:B------:R-:W-:-:S05]  /*0270*/  IMAD.WIDE R22, R5, 0x4, R18 ;  /* 0x0000000405167825 */ /* 0x000fca00078e0212 */
[----:B------:R-:W4:Y:S01]  /*0280*/  LDG.E R4, desc[UR10][R22.64] ;  /* 0x0000000a16047981 */ /* 0x000f22000c1e1900 */
[----:B------:R-:W-:-:S05]  /*0290*/  IMAD.WIDE R16, R5, 0x4, R22 ;  /* 0x0000000405107825 */ /* 0x000fca00078e0216 */
[----:B------:R-:W5:Y:S01]  /*02a0*/  LDG.E R7, desc[UR10][R16.64] ;  /* 0x0000000a10077981 */ /* 0x000f62000c1e1900 */
[----:B------:R-:W-:-:S03]  /*02b0*/  IMAD.WIDE R24, R5, 0x4, R16 ;  /* 0x0000000405187825 */ /* 0x000fc600078e0210 */
[----:B------:R-:W5:Y:S04]  /*02c0*/  LDG.E R23, desc[UR10][R12.64+-0x10] ;  /* 0xfffff00a0c177981 */ /* 0x000f68000c1e1900 */
[----:B------:R0:W5:Y:S04]  /*02d0*/  LDG.E R8, desc[UR10][R24.64] ;  /* 0x0000000a18087981 */ /* 0x000168000c1e1900 */
[----:B------:R-:W5:Y:S01]  /*02e0*/  LDG.E R22, desc[UR10][R12.64+-0x8] ;  /* 0xfffff80a0c167981 */ /* 0x000f62000c1e1900 */
[----:B0-----:R-:W-:-:S05]  /*02f0*/  IMAD.WIDE R24, R5, 0x4, R24 ;  /* 0x0000000405187825 */ /* 0x001fca00078e0218 */
[----:B------:R-:W5:Y:S01]  /*0300*/  LDG.E R6, desc[UR10][R24.64] ;  /* 0x0000000a18067981 */ /* 0x000f62000c1e1900 */
[----:B------:R-:W-:-:S05]  /*0310*/  IMAD.WIDE R26, R5, 0x4, R24 ;  /* 0x00000004051a7825 */ /* 0x000fca00078e0218 */
[----:B------:R-:W5:Y:S01]  /*0320*/  LDG.E R29, desc[UR10][R26.64] ;  /* 0x0000000a1a1d7981 */ /* 0x000f62000c1e1900 */
[----:B------:R-:W-:-:S04]  /*0330*/  IMAD.WIDE R18, R5, 0x4, R26 ;  /* 0x0000000405127825 */ /* 0x000fc800078e021a */
[----:B------:R-:W-:Y:S02]  /*0340*/  IMAD.WIDE R16, R5, 0x4, R18 ;  /* 0x0000000405107825 */ /* 0x000fe400078e0212 */
[----:B------:R3:W5:Y:S04]  /*0350*/  LDG.E R18, desc[UR10][R18.64] ;  /* 0x0000000a12127981 */ /* 0x000768000c1e1900 */
[----:B------:R-:W5:Y:S04]  /*0360*/  LDG.E R27, desc[UR10][R12.64] ;  /* 0x0000000a0c1b7981 */ /* 0x000f68000c1e1900 */
[----:B------:R-:W5:Y:S01]  /*0370*/  LDG.E R26, desc[UR10][R12.64+0xc] ;  /* 0x00000c0a0c1a7981 */ /* 0x000f62000c1e1900 */
[----:B--2---:R-:W-:-:S02]  /*0380*/  IMAD R28, R14, R28, R15 ;  /* 0x0000001c0e1c7224 */ /* 0x004fc400078e020f */
[----:B------:R-:W-:Y:S02]  /*0390*/  IMAD.WIDE R14, R5, 0x4, R16 ;  /* 0x00000004050e7825 */ /* 0x000fe400078e0210 */
[----:B------:R-:W2:Y:S02]  /*03a0*/  LDG.E R16, desc[UR10][R16.64] ;  /* 0x0000000a10107981 */ /* 0x000ea4000c1e1900 */
[----:B---3--:R-:W-:Y:S02]  /*03b0*/  IMAD R19, R21, R20, R28 ;  /* 0x0000001415137224 */ /* 0x008fe400078e021c */
[----:B------:R-:W-:Y:S01]  /*03c0*/  IMAD.WIDE R20, R5, 0x4, R14 ;  /* 0x0000000405147825 */ /* 0x000fe200078e020e */
[----:B------:R-:W3:Y:S03]  /*03d0*/  LDG.E R28, desc[UR10][R12.64+-0x4] ;  /* 0xfffffc0a0c1c7981 */ /* 0x000ee6000c1e1900 */
[----:B----4-:R-:W-:-:S02]  /*03e0*/  IMAD R4, R11, R4, R19 ;  /* 0x000000040b047224 */ /* 0x010fc400078e0213 */
[C---:B------:R-:W-:Y:S01]  /*03f0*/  IMAD.WIDE R24, R5.reuse, 0x4, R20 ;  /* 0x0000000405187825 */ /* 0x040fe200078e0214 */
[----:B------:R0:W4:Y:S03]  /*0400*/  LDG.E R17, desc[UR10][R14.64] ;  /* 0x0000000a0e117981 */ /* 0x000126000c1e1900 */
[----:B-----5:R-:W-:Y:S01]  /*0410*/  IMAD R7, R10, R7, R4 ;  /* 0x000000070a077224 */ /* 0x020fe200078e0204 */
[----:B------:R-:W5:Y:S01]  /*0420*/  LDG.E R20, desc[UR10][R20.64] ;  /* 0x0000000a14147981 */ /* 0x000f62000c1e1900 */
[----:B------:R-:W-:-:S03]  /*0430*/  IMAD.WIDE R10, R5, 0x4, R24 ;  /* 0x00000004050a7825 */ /* 0x000fc600078e0218 */
[----:B------:R-:W4:Y:S01]  /*0440*/  LDG.E R4, desc[UR10][R12.64+0x4] ;  /* 0x0000040a0c047981 */ /* 0x000f22000c1e1900 */
[----:B------:R-:W-:-:S03]  /*0450*/  IMAD R7, R23, R8, R7 ;  /* 0x0000000817077224 */ /* 0x000fc600078e0207 */
[----:B------:R-:W5:Y:S01]  /*0460*/  LDG.E R19, desc[UR10][R12.64+0x8] ;  /* 0x0000080a0c137981 */ /* 0x000f62000c1e1900 */
[----:B0-----:R-:W-:-:S03]  /*0470*/  IMAD.WIDE R14, R5, 0x4, R10 ;  /* 0x00000004050e7825 */ /* 0x001fc600078e020a */
[----:B------:R-:W5:Y:S04]  /*0480*/  LDG.E R24, desc[UR10][R24.64] ;  /* 0x0000000a18187981 */ /* 0x000f68000c1e1900 */
[----:B------:R-:W5:Y:S01]  /*0490*/  LDG.E R23, desc[UR10][R10.64] ;  /* 0x0000000a0a177981 */ /* 0x000f62000c1e1900 */
[----:B------:R-:W-:-:S03]  /*04a0*/  IMAD R9, R9, R6, R7 ;  /* 0x0000000609097224 */ /* 0x000fc600078e0207 */
[----:B------:R0:W5:Y:S01]  /*04b0*/  LDG.E R21, desc[UR10][R14.64] ;  /* 0x0000000a0e157981 */ /* 0x000162000c1e1900 */
[----:B------:R-:W-:-:S03]  /*04c0*/  IMAD.WIDE R6, R5, 0x4, R14 ;  /* 0x0000000405067825 */ /* 0x000fc600078e020e */
[----:B------:R-:W5:Y:S04]  /*04d0*/  LDG.E R25, desc[UR10][R12.64+0x14] ;  /* 0x0000140a0c197981 */ /* 0x000f68000c1e1900 */
[----:B------:R-:W5:Y:S01]  /*04e0*/  LDG.E R10, desc[UR10][R12.64+0x10] ;  /* 0x0000100a0c0a7981 */ /* 0x000f62000c1e1900 */
[----:B0-----:R-:W-:Y:S02]  /*04f0*/  IMAD R15, R22, R29, R9 ;  /* 0x0000001d160f7224 */ /* 0x001fe400078e0209 */
[----:B------:R-:W-:Y:S01]  /*0500*/  IMAD.WIDE R8, R5, 0x4, R6 ;  /* 0x0000000405087825 */ /* 0x000fe200078e0206 */
[----:B------:R-:W5:Y:S04]  /*0510*/  LDG.E R22, desc[UR10][R6.64] ;  /* 0x0000000a06167981 */ /* 0x000f68000c1e1900 */
[----:B------:R-:W5:Y:S04]  /*0520*/  LDG.E R11, desc[UR10][R12.64+0x18] ;  /* 0x0000180a0c0b7981 */ /* 0x000f68000c1e1900 */
[----:B------:R-:W5:Y:S04]  /*0530*/  LDG.E R8, desc[UR10][R8.64] ;  /* 0x0000000a08087981 */ /* 0x000f68000c1e1900 */
[----:B------:R0:W5:Y:S01]  /*0540*/  LDG.E R29, desc[UR10][R12.64+0x1c] ;  /* 0x00001c0a0c1d7981 */ /* 0x000162000c1e1900 */
[----:B------:R-:W-:-:S04]  /*0550*/  UIADD3 UR8, UPT, UPT, UR8, 0x10, URZ ;  /* 0x0000001008087890 */ /* 0x000fc8000fffe0ff */
[----:B------:R-:W-:Y:S01]  /*0560*/  UISETP.NE.AND UP1, UPT, UR8, URZ, UPT ;  /* 0x000000ff0800728c */ /* 0x000fe2000bf25270 */
[----:B------:R-:W-:Y:S02]  /*0570*/  LEA R2, R5, R2, 0x4 ;  /* 0x0000000205027211 */ /* 0x000fe400078e20ff */
[----:B0-----:R-:W-:-:S04]  /*0580*/  IADD3 R12, P0, PT, R12, 0x40, RZ ;  /* 0x000000400c0c7810 */ /* 0x001fc80007f1e0ff */
[----:B------:R-:W-:Y:S01]  /*0590*/  IADD3.X R13, PT, PT, RZ, R13, RZ, P0, !PT ;  /* 0x0000000dff0d7210 */ /* 0x000fe200007fe4ff */
[----:B---3--:R-:W-:-:S04]  /*05a0*/  IMAD R18, R28, R18, R15 ;  /* 0x000000121c127224 */ /* 0x008fc800078e020f */
[----:B--2---:R-:W-:-:S04]  /*05b0*/  IMAD R16, R27, R16, R18 ;  /* 0x000000101b107224 */ /* 0x004fc800078e0212 */
[----:B----4-:R-:W-:-:S04]  /*05c0*/  IMAD R4, R4, R17, R16 ;  /* 0x0000001104047224 */ /* 0x010fc800078e0210 */
[----:B-----5:R-:W-:-:S04]  /*05d0*/  IMAD R19, R19, R20, R4 ;  /* 0x0000001413137224 */ /* 0x020fc800078e0204 */
[----:B------:R-:W-:-:S04]  /*05e0*/  IMAD R19, R26, R24, R19 ;  /* 0x000000181a137224 */ /* 0x000fc800078e0213 */
[----:B------:R-:W-:-:S04]  /*05f0*/  IMAD R10, R10, R23, R19 ;  /* 0x000000170a0a7224 */ /* 0x000fc800078e0213 */
[----:B------:R-:W-:-:S04]  /*0600*/  IMAD R10, R25, R21, R10 ;  /* 0x00000015190a7224 */ /* 0x000fc800078e020a */
[----:B------:R-:W-:-:S04]  /*0610*/  IMAD R10, R11, R22, R10 ;  /* 0x000000160b0a7224 */ /* 0x000fc800078e020a */
[----:B------:R-:W-:Y:S01]  /*0620*/  IMAD R15, R29, R8, R10 ;  /* 0x000000081d0f7224 */ /* 0x000fe200078e020a */
[----:B------:R-:W-:Y:S06]  /*0630*/  BRA.U UP1, `(.L_x_2) ;  /* 0xfffffff901e07547 */ /* 0x000fec000b83ffff */
.L_x_1:
[----:B------:R-:W-:Y:S05]  /*0640*/  BRA.U !UP0, `(.L_x_0) ;  /* 0x0000000508607547 */ /* 0x000fea000b800000 */
[----:B------:R-:W-:Y:S02]  /*0650*/  UISETP.GE.U32.AND UP0, UPT, UR6, 0x8, UPT ;  /* 0x000000080600788c */ /* 0x000fe4000bf06070 */
[----:B------:R-:W-:-:S04]  /*0660*/  ULOP3.LUT UR5, UR9, 0x7, URZ, 0xc0, !UPT ;  /* 0x0000000709057892 */ /* 0x000fc8000f8ec0ff */
[----:B------:R-:W-:-:S03]  /*0670*/  UISETP.NE.AND UP1, UPT, UR5, URZ, UPT ;  /* 0x000000ff0500728c */ /* 0x000fc6000bf25270 */
[----:B------:R-:W-:Y:S08]  /*0680*/  BRA.U !UP0, `(.L_x_3) ;  /* 0x0000000108987547 */ /* 0x000ff0000b800000 */
[----:B------:R-:W1:Y:S08]  /*0690*/  LDC R17, c[0x0][0x39c] ;  /* 0x0000e700ff117b82 */ /* 0x000e700000000800 */
[----:B------:R-:W2:Y:S08]  /*06a0*/  LDC.64 R12, c[0x0][0x388] ;  /* 0x0000e200ff0c7b82 */ /* 0x000eb00000000a00 */
[----:B------:R-:W3:Y:S01]  /*06b0*/  LDC.64 R4, c[0x0][0x380] ;  /* 0x0000e000ff047b82 */ /* 0x000ee20000000a00 */
[----:B-1----:R-:W-:-:S04]  /*06c0*/  IMAD R7, R3, R17, R0 ;  /* 0x0000001103077224 */ /* 0x002fc800078e0200 */
[----:B--2---:R-:W-:-:S05]  /*06d0*/  IMAD.WIDE R12, R7, 0x4, R12 ;  /* 0x00000004070c7825 */ /* 0x004fca00078e020c */
[----:B0-----:R0:W2:Y:S01]  /*06e0*/  LDG.E R2, desc[UR10][R12.64] ;  /* 0x0000000a0c027981 */ /* 0x0010a2000c1e1900 */
[----:B------:R-:W-:-:S04]  /*06f0*/  IMAD.WIDE R26, R17, 0x4, R12 ;  /* 0x00000004111a7825 */ /* 0x000fc800078e020c */
[----:B---3--:R-:W-:Y:S01]  /*0700*/  IMAD.WIDE.U32 R4, R3, 0x4, R4 ;  /* 0x0000000403047825 */ /* 0x008fe200078e0004 */
[----:B------:R-:W3:Y:S03]  /*0710*/  LDG.E R19, desc[UR10][R26.64] ;  /* 0x0000000a1a137981 */ /* 0x000ee6000c1e1900 */
[C---:B------:R-:W-:Y:S01]  /*0720*/  IMAD.WIDE R20, R17.reuse, 0x4, R26 ;  /* 0x0000000411147825 */ /* 0x040fe200078e021a */
[----:B------:R-:W2:Y:S04]  /*0730*/  LDG.E R18, desc[UR10][R4.64] ;  /* 0x0000000a04127981 */ /* 0x000ea8000c1e1900 */
[----:B------:R-:W3:Y:S01]  /*0740*/  LDG.E R14, desc[UR10][R4.64+0x4] ;  /* 0x0000040a040e7981 */ /* 0x000ee2000c1e1900 */
[----:B------:R-:W-:-:S03]  /*0750*/  IMAD.WIDE R6, R17, 0x4, R20 ;  /* 0x0000000411067825 */ /* 0x000fc600078e0214 */
[----:B------:R-:W4:Y:S01]  /*0760*/  LDG.E R21, desc[UR10][R20.64] ;  /* 0x0000000a14157981 */ /* 0x000f22000c1e1900 */
[----:B------:R-:W-:-:S03]  /*0770*/  IMAD.WIDE R8, R17, 0x4, R6 ;  /* 0x0000000411087825 */ /* 0x000fc600078e0206 */
[----:B------:R-:W4:Y:S04]  /*0780*/  LDG.E R22, desc[UR10][R4.64+0x8] ;  /* 0x0000080a04167981 */ /* 0x000f28000c1e1900 */
[----:B------:R-:W5:Y:S01]  /*0790*/  LDG.E R6, desc[UR10][R6.64] ;  /* 0x0000000a06067981 */ /* 0x000f62000c1e1900 */
[----:B------:R-:W-:-:S03]  /*07a0*/  IMAD.WIDE R10, R17, 0x4, R8 ;  /* 0x00000004110a7825 */ /* 0x000fc600078e0208 */
[----:B------:R-:W5:Y:S01]  /*07b0*/  LDG.E R23, desc[UR10][R4.64+0xc] ;  /* 0x00000c0a04177981 */ /* 0x000f62000c1e1900 */
[----:B0-----:R-:W-:-:S03]  /*07c0*/  IMAD.WIDE R12, R17, 0x4, R10 ;  /* 0x00000004110c7825 */ /* 0x001fc600078e020a */
[----:B------:R-:W5:Y:S04]  /*07d0*/  LDG.E R9, desc[UR10][R8.64] ;  /* 0x0000000a08097981 */ /* 0x000f68000c1e1900 */
[----:B------:R-:W5:Y:S01]  /*07e0*/  LDG.E R24, desc[UR10][R4.64+0x10] ;  /* 0x0000100a04187981 */ /* 0x000f62000c1e1900 */
[----:B------:R-:W-:-:S03]  /*07f0*/  IMAD.WIDE R16, R17, 0x4, R12 ;  /* 0x0000000411107825 */ /* 0x000fc600078e020c */
[----:B------:R-:W5:Y:S04]  /*0800*/  LDG.E R10, desc[UR10][R10.64] ;  /* 0x0000000a0a0a7981 */ /* 0x000f68000c1e1900 */
[----:B------:R-:W5:Y:S04]  /*0810*/  LDG.E R25, desc[UR10][R4.64+0x14] ;  /* 0x0000140a04197981 */ /* 0x000f68000c1e1900 */
[----:B------:R-:W5:Y:S04]  /*0820*/  LDG.E R12, desc[UR10][R12.64] ;  /* 0x0000000a0c0c7981 */ /* 0x000f68000c1e1900 */
[----:B------:R-:W5:Y:S04]  /*0830*/  LDG.E R27, desc[UR10][R4.64+0x18] ;  /* 0x0000180a041b7981 */ /* 0x000f68000c1e1900 */
[----:B------:R-:W5:Y:S04]  /*0840*/  LDG.E R16, desc[UR10][R16.64] ;  /* 0x0000000a10107981 */ /* 0x000f68000c1e1900 */
[----:B------:R-:W5:Y:S01]  /*0850*/  LDG.E R7, desc[UR10][R4.64+0x1c] ;  /* 0x00001c0a04077981 */ /* 0x000f62000c1e1900 */
[----:B------:R-:W-:Y:S01]  /*0860*/  IADD3 R3, PT, PT, R3, 0x8, RZ ;  /* 0x0000000803037810 */ /* 0x000fe20007ffe0ff */
[----:B--2---:R-:W-:-:S04]  /*0870*/  IMAD R2, R18, R2, R15 ;  /* 0x0000000212027224 */ /* 0x004fc800078e020f */
[----:B---3--:R-:W-:-:S04]  /*0880*/  IMAD R2, R14, R19, R2 ;  /* 0x000000130e027224 */ /* 0x008fc800078e0202 */
[----:B----4-:R-:W-:-:S04]  /*0890*/  IMAD R2, R22, R21, R2 ;  /* 0x0000001516027224 */ /* 0x010fc800078e0202 */
[----:B-----5:R-:W-:-:S04]  /*08a0*/  IMAD R2, R23, R6, R2 ;  /* 0x0000000617027224 */ /* 0x020fc800078e0202 */
[----:B------:R-:W-:-:S04]  /*08b0*/  IMAD R2, R24, R9, R2 ;  /* 0x0000000918027224 */ /* 0x000fc800078e0202 */
[----:B------:R-:W-:-:S04]  /*08c0*/  IMAD R2, R25, R10, R2 ;  /* 0x0000000a19027224 */ /* 0x000fc800078e0202 */
[----:B------:R-:W-:-:S04]  /*08d0*/  IMAD R2, R27, R12, R2 ;  /* 0x0000000c1b027224 */ /* 0x000fc800078e0202 */
[----:B------:R-:W-:-:S07]  /*08e0*/  IMAD R15, R7, R16, R2 ;  /* 0x00000010070f7224 */ /* 0x000fce00078e0202 */
.L_x_3:
        /* <DEDUP_REMOVED lines=9> */
[----:B--2---:R-:W-:-:S04]  /*0980*/  IMAD.WIDE R6, R9, 0x4, R6 ;  /* 0x0000000409067825 */ /* 0x004fc800078e0206 */
[----:B------:R-:W-:Y:S02]  /*0990*/  IMAD.WIDE R8, R13, 0x4, R6 ;  /* 0x000000040d087825 */ /* 0x000fe400078e0206 */
[----:B0-----:R-:W2:Y:S02]  /*09a0*/  LDG.E R6, desc[UR10][R6.64] ;  /* 0x0000000a06067981 */ /* 0x001ea4000c1e1900 */
[----:B---3--:R-:W-:-:S04]  /*09b0*/  IMAD.WIDE.U32 R4, R3, 0x4, R4 ;  /* 0x0000000403047825 */ /* 0x008fc800078e0004 */
[C---:B------:R-:W-:Y:S01]  /*09c0*/  IMAD.WIDE R10, R13.reuse, 0x4, R8 ;  /* 0x000000040d0a7825 */ /* 0x040fe200078e0208 */
[----:B------:R-:W2:Y:S04]  /*09d0*/  LDG.E R2, desc[UR10][R4.64] ;  /* 0x0000000a04027981 */ /* 0x000ea8000c1e1900 */
[----:B------:R-:W3:Y:S01]  /*09e0*/  LDG.E R8, desc[UR10][R8.64] ;  /* 0x0000000a08087981 */ /* 0x000ee2000c1e1900 */
[----:B------:R-:W-:-:S03]  /*09f0*/  IMAD.WIDE R12, R13, 0x4, R10 ;  /* 0x000000040d0c7825 */ /* 0x000fc600078e020a */
[----:B------:R-:W3:Y:S04]  /*0a00*/  LDG.E R17, desc[UR10][R4.64+0x4] ;  /* 0x0000040a04117981 */ /* 0x000ee8000c1e1900 */
[----:B------:R-:W4:Y:S04]  /*0a10*/  LDG.E R10, desc[UR10][R10.64] ;  /* 0x0000000a0a0a7981 */ /* 0x000f28000c1e1900 */
[----:B------:R-:W4:Y:S04]  /*0a20*/  LDG.E R19, desc[UR10][R4.64+0x8] ;  /* 0x0000080a04137981 */ /* 0x000f28000c1e1900 */
[----:B------:R-:W5:Y:S04]  /*0a30*/  LDG.E R12, desc[UR10][R12.64] ;  /* 0x0000000a0c0c7981 */ /* 0x000f68000c1e1900 */
[----:B------:R-:W5:Y:S01]  /*0a40*/  LDG.E R21, desc[UR10][R4.64+0xc] ;  /* 0x00000c0a04157981 */ /* 0x000f62000c1e1900 */
[----:B------:R-:W-:Y:S01]  /*0a50*/  IADD3 R3, PT, PT, R3, 0x4, RZ ;  /* 0x0000000403037810 */ /* 0x000fe20007ffe0ff */
[----:B--2---:R-:W-:-:S04]  /*0a60*/  IMAD R2, R2, R6, R15 ;  /* 0x0000000602027224 */ /* 0x004fc800078e020f */
[----:B---3--:R-:W-:-:S04]  /*0a70*/  IMAD R2, R17, R8, R2 ;  /* 0x0000000811027224 */ /* 0x008fc800078e0202 */
[----:B----4-:R-:W-:-:S04]  /*0a80*/  IMAD R2, R19, R10, R2 ;  /* 0x0000000a13027224 */ /* 0x010fc800078e0202 */
[----:B-----5:R-:W-:-:S07]  /*0a90*/  IMAD R15, R21, R12, R2 ;  /* 0x0000000c150f7224 */ /* 0x020fce00078e0202 */
.L_x_4:
[----:B------:R-:W-:Y:S05]  /*0aa0*/  BRA.U !UP1, `(.L_x_0) ;  /* 0x0000000109487547 */ /* 0x000fea000b800000 */
[----:B------:R-:W1:Y:S01]  /*0ab0*/  LDC.64 R4, c[0x0][0x380] ;  /* 0x0000e000ff047b82 */ /* 0x000e620000000a00 */
[----:B------:R-:W2:Y:S01]  /*0ac0*/  LDCU UR5, c[0x0][0x39c] ;  /* 0x00007380ff0577ac */ /* 0x000ea20008000800 */
[----:B------:R-:W-:-:S06]  /*0ad0*/  UIADD3 UR4, UPT, UPT, -UR4, URZ, URZ ;  /* 0x000000ff04047290 */ /* 0x000fcc000fffe1ff */
[----:B------:R-:W3:Y:S01]  /*0ae0*/  LDC.64 R6, c[0x0][0x388] ;  /* 0x0000e200ff067b82 */ /* 0x000ee20000000a00 */
[C---:B--2---:R-:W-:Y:S02]  /*0af0*/  IMAD R9, R3.reuse, UR5, R0 ;  /* 0x0000000503097c24 */ /* 0x044fe4000f8e0200 */
[----:B-1----:R-:W-:-:S03]  /*0b00*/  IMAD.WIDE.U32 R4, R3, 0x4, R4 ;  /* 0x0000000403047825 */ /* 0x002fc600078e0004 */
[----:B------:R-:W-:-:S07]  /*0b10*/  MOV R8, R4 ;  /* 0x0000000400087202 */ /* 0x000fce0000000f00 */
.L_x_5:
[----:B---3--:R-:W-:Y:S01]  /*0b20*/  IMAD.WIDE R2, R9, 0x4, R6 ;  /* 0x0000000409027825 */ /* 0x008fe200078e0206 */
[----:B------:R-:W-:-:S05]  /*0b30*/  MOV R4, R8 ;  /* 0x0000000800047202 */ /* 0x000fca0000000f00 */
[----:B0-----:R-:W2:Y:S04]  /*0b40*/  LDG.E R2, desc[UR10][R2.64] ;  /* 0x0000000a02027981 */ /* 0x001ea8000c1e1900 */
[----:B------:R0:W2:Y:S01]  /*0b50*/  LDG.E R4, desc[UR10][R4.64] ;  /* 0x0000000a04047981 */ /* 0x0000a2000c1e1900 */
[----:B------:R-:W-:-:S04]  /*0b60*/  UIADD3 UR4, UPT, UPT, UR4, 0x1, URZ ;  /* 0x0000000104047890 */ /* 0x000fc8000fffe0ff */
[----:B------:R-:W-:Y:S01]  /*0b70*/  UISETP.NE.AND UP0, UPT, UR4, URZ, UPT ;  /* 0x000000ff0400728c */ /* 0x000fe2000bf05270 */
[----:B------:R-:W-:Y:S02]  /*0b80*/  IADD3 R8, P0, PT, R8, 0x4, RZ ;  /* 0x0000000408087810 */ /* 0x000fe40007f1e0ff */
[----:B------:R-:W-:Y:S02]  /*0b90*/  IADD3 R9, PT, PT, R9, UR5, RZ ;  /* 0x0000000509097c10 */ /* 0x000fe4000fffe0ff */
[----:B0-----:R-:W-:Y:S01]  /*0ba0*/  IADD3.X R5, PT, PT, RZ, R5, RZ, P0, !PT ;  /* 0x00000005ff057210 */ /* 0x001fe200007fe4ff */
[----:B--2---:R-:W-:-:S03]  /*0bb0*/  IMAD R15, R4, R2, R15 ;  /* 0x00000002040f7224 */ /* 0x004fc600078e020f */
[----:B------:R-:W-:Y:S05]  /*0bc0*/  BRA.U UP0, `(.L_x_5) ;  /* 0xfffffffd00d47547 */ /* 0x000fea000b83ffff */
.L_x_0:
[----:B------:R-:W1:Y:S02]  /*0bd0*/  LDC.64 R2, c[0x0][0x390] ;  /* 0x0000e400ff027b82 */ /* 0x000e640000000a00 */
[----:B-1----:R-:W-:-:S05]  /*0be0*/  IMAD.WIDE R2, R0, 0x4, R2 ;  /* 0x0000000400027825 */ /* 0x002fca00078e0202 */
[----:B0-----:R-:W-:Y:S01]  /*0bf0*/  STG.E desc[UR10][R2.64], R15 ;  /* 0x0000000f02007986 */ /* 0x001fe2000c10190a */
[----:B------:R-:W-:Y:S05]  /*0c00*/  EXIT ;  /* 0x000000000000794d */ /* 0x000fea0003800000 */
.L_x_6:
[----:B------:R-:W-:-:S00]  /*0c10*/  BRA `(.L_x_6) ;  /* 0xfffffffc00fc7947 */ /* 0x000fc0000383ffff */
[----:B------:R-:W-:-:S00]  /*0c20*/  NOP ;  /* 0x0000000000007918 */ /* 0x000fc00000000000 */
        /* <DEDUP_REMOVED lines=13> */
.L_x_7:


//--------------------- .nv.shared.reserved.0     --------------------------
	.section	.nv.shared.reserved.0,"aw",@nobits
	.weak		__nv_reservedSMEM_offset_0_alias
	.size		__nv_reservedSMEM_offset_0_alias, 0, 64
	.other		__nv_reservedSMEM_offset_0_alias,@"STO_CUDA_RESERVED_SHARED STV_DEFAULT"
__nv_reservedSMEM_offset_0_alias:
	.zero		0
	.zero		64


//--------------------- .nv.constant0._Z12matrixVectorPiS_S_ii --------------------------
	.section	.nv.constant0._Z12matrixVectorPiS_S_ii,"a",@progbits
	.sectionflags	@""
	.align	4
.nv.constant0._Z12matrixVectorPiS_S_ii:
	.zero		928


//--------------------- SYMBOLS --------------------------

	.type		.nv.reservedSmem.offset0,@object
	.size		.nv.reservedSmem.offset0,0x4
